//
// Generated by NVIDIA NVVM Compiler
//
// Compiler Build ID: CL-36424714
// Cuda compilation tools, release 13.0, V13.0.88
// Based on NVVM 20.0.0
//

.version 9.0
.target sm_100
.address_size 64

	// .globl	_Z15rowhammerKernelPVfiii

.visible .entry _Z15rowhammerKernelPVfiii(
	.param .u64 .ptr .align 1 _Z15rowhammerKernelPVfiii_param_0,
	.param .u32 _Z15rowhammerKernelPVfiii_param_1,
	.param .u32 _Z15rowhammerKernelPVfiii_param_2,
	.param .u32 _Z15rowhammerKernelPVfiii_param_3
)
{
	.reg .pred 	%p<10>;
	.reg .b32 	%r<15>;
	.reg .b32 	%f<88>;
	.reg .b64 	%rd<64>;

	ld.param.u64 	%rd3, [_Z15rowhammerKernelPVfiii_param_0];
	ld.param.u32 	%r10, [_Z15rowhammerKernelPVfiii_param_2];
	ld.param.u32 	%r11, [_Z15rowhammerKernelPVfiii_param_3];
	setp.lt.s32 	%p1, %r11, 1;
	@%p1 bra 	$L__BB0_13;
	cvta.to.global.u64 	%rd4, %rd3;
	mul.wide.s32 	%rd5, %r10, 4;
	add.s64 	%rd1, %rd3, %rd5;
	add.s64 	%rd2, %rd4, %rd5;
	and.b32  	%r1, %r11, 15;
	setp.lt.u32 	%p2, %r11, 16;
	@%p2 bra 	$L__BB0_4;
	and.b32  	%r12, %r11, 2147483632;
	neg.s32 	%r13, %r12;
$L__BB0_3:
	.pragma "nounroll";
	ld.volatile.global.f32 	%f33, [%rd2];
	add.f32 	%f1, %f33, 0f3F800000;
	// begin inline asm
	st.global.cg.f32 [%rd1], %f1;
	// end inline asm
	mov.f32 	%f32, 0f00000000;
	// begin inline asm
	st.global.cg.f32 [%rd1], %f32;
	// end inline asm
	ld.volatile.global.f32 	%f34, [%rd2];
	add.f32 	%f3, %f34, 0f3F800000;
	// begin inline asm
	st.global.cg.f32 [%rd1], %f3;
	// end inline asm
	// begin inline asm
	st.global.cg.f32 [%rd1], %f32;
	// end inline asm
	ld.volatile.global.f32 	%f35, [%rd2];
	add.f32 	%f5, %f35, 0f3F800000;
	// begin inline asm
	st.global.cg.f32 [%rd1], %f5;
	// end inline asm
	// begin inline asm
	st.global.cg.f32 [%rd1], %f32;
	// end inline asm
	ld.volatile.global.f32 	%f36, [%rd2];
	add.f32 	%f7, %f36, 0f3F800000;
	// begin inline asm
	st.global.cg.f32 [%rd1], %f7;
	// end inline asm
	// begin inline asm
	st.global.cg.f32 [%rd1], %f32;
	// end inline asm
	ld.volatile.global.f32 	%f37, [%rd2];
	add.f32 	%f9, %f37, 0f3F800000;
	// begin inline asm
	st.global.cg.f32 [%rd1], %f9;
	// end inline asm
	// begin inline asm
	st.global.cg.f32 [%rd1], %f32;
	// end inline asm
	ld.volatile.global.f32 	%f38, [%rd2];
	add.f32 	%f11, %f38, 0f3F800000;
	// begin inline asm
	st.global.cg.f32 [%rd1], %f11;
	// end inline asm
	// begin inline asm
	st.global.cg.f32 [%rd1], %f32;
	// end inline asm
	ld.volatile.global.f32 	%f39, [%rd2];
	add.f32 	%f13, %f39, 0f3F800000;
	// begin inline asm
	st.global.cg.f32 [%rd1], %f13;
	// end inline asm
	// begin inline asm
	st.global.cg.f32 [%rd1], %f32;
	// end inline asm
	ld.volatile.global.f32 	%f40, [%rd2];
	add.f32 	%f15, %f40, 0f3F800000;
	// begin inline asm
	st.global.cg.f32 [%rd1], %f15;
	// end inline asm
	// begin inline asm
	st.global.cg.f32 [%rd1], %f32;
	// end inline asm
	ld.volatile.global.f32 	%f41, [%rd2];
	add.f32 	%f17, %f41, 0f3F800000;
	// begin inline asm
	st.global.cg.f32 [%rd1], %f17;
	// end inline asm
	// begin inline asm
	st.global.cg.f32 [%rd1], %f32;
	// end inline asm
	ld.volatile.global.f32 	%f42, [%rd2];
	add.f32 	%f19, %f42, 0f3F800000;
	// begin inline asm
	st.global.cg.f32 [%rd1], %f19;
	// end inline asm
	// begin inline asm
	st.global.cg.f32 [%rd1], %f32;
	// end inline asm
	ld.volatile.global.f32 	%f43, [%rd2];
	add.f32 	%f21, %f43, 0f3F800000;
	// begin inline asm
	st.global.cg.f32 [%rd1], %f21;
	// end inline asm
	// begin inline asm
	st.global.cg.f32 [%rd1], %f32;
	// end inline asm
	ld.volatile.global.f32 	%f44, [%rd2];
	add.f32 	%f23, %f44, 0f3F800000;
	// begin inline asm
	st.global.cg.f32 [%rd1], %f23;
	// end inline asm
	// begin inline asm
	st.global.cg.f32 [%rd1], %f32;
	// end inline asm
	ld.volatile.global.f32 	%f45, [%rd2];
	add.f32 	%f25, %f45, 0f3F800000;
	// begin inline asm
	st.global.cg.f32 [%rd1], %f25;
	// end inline asm
	// begin inline asm
	st.global.cg.f32 [%rd1], %f32;
	// end inline asm
	ld.volatile.global.f32 	%f46, [%rd2];
	add.f32 	%f27, %f46, 0f3F800000;
	// begin inline asm
	st.global.cg.f32 [%rd1], %f27;
	// end inline asm
	// begin inline asm
	st.global.cg.f32 [%rd1], %f32;
	// end inline asm
	ld.volatile.global.f32 	%f47, [%rd2];
	add.f32 	%f29, %f47, 0f3F800000;
	// begin inline asm
	st.global.cg.f32 [%rd1], %f29;
	// end inline asm
	// begin inline asm
	st.global.cg.f32 [%rd1], %f32;
	// end inline asm
	ld.volatile.global.f32 	%f48, [%rd2];
	add.f32 	%f31, %f48, 0f3F800000;
	// begin inline asm
	st.global.cg.f32 [%rd1], %f31;
	// end inline asm
	// begin inline asm
	st.global.cg.f32 [%rd1], %f32;
	// end inline asm
	add.s32 	%r13, %r13, 16;
	setp.ne.s32 	%p3, %r13, 0;
	@%p3 bra 	$L__BB0_3;
$L__BB0_4:
	setp.eq.s32 	%p4, %r1, 0;
	@%p4 bra 	$L__BB0_13;
	and.b32  	%r5, %r11, 7;
	setp.lt.u32 	%p5, %r1, 8;
	@%p5 bra 	$L__BB0_7;
	ld.volatile.global.f32 	%f65, [%rd2];
	add.f32 	%f49, %f65, 0f3F800000;
	// begin inline asm
	st.global.cg.f32 [%rd1], %f49;
	// end inline asm
	mov.f32 	%f64, 0f00000000;
	// begin inline asm
	st.global.cg.f32 [%rd1], %f64;
	// end inline asm
	ld.volatile.global.f32 	%f66, [%rd2];
	add.f32 	%f51, %f66, 0f3F800000;
	// begin inline asm
	st.global.cg.f32 [%rd1], %f51;
	// end inline asm
	// begin inline asm
	st.global.cg.f32 [%rd1], %f64;
	// end inline asm
	ld.volatile.global.f32 	%f67, [%rd2];
	add.f32 	%f53, %f67, 0f3F800000;
	// begin inline asm
	st.global.cg.f32 [%rd1], %f53;
	// end inline asm
	// begin inline asm
	st.global.cg.f32 [%rd1], %f64;
	// end inline asm
	ld.volatile.global.f32 	%f68, [%rd2];
	add.f32 	%f55, %f68, 0f3F800000;
	// begin inline asm
	st.global.cg.f32 [%rd1], %f55;
	// end inline asm
	// begin inline asm
	st.global.cg.f32 [%rd1], %f64;
	// end inline asm
	ld.volatile.global.f32 	%f69, [%rd2];
	add.f32 	%f57, %f69, 0f3F800000;
	// begin inline asm
	st.global.cg.f32 [%rd1], %f57;
	// end inline asm
	// begin inline asm
	st.global.cg.f32 [%rd1], %f64;
	// end inline asm
	ld.volatile.global.f32 	%f70, [%rd2];
	add.f32 	%f59, %f70, 0f3F800000;
	// begin inline asm
	st.global.cg.f32 [%rd1], %f59;
	// end inline asm
	// begin inline asm
	st.global.cg.f32 [%rd1], %f64;
	// end inline asm
	ld.volatile.global.f32 	%f71, [%rd2];
	add.f32 	%f61, %f71, 0f3F800000;
	// begin inline asm
	st.global.cg.f32 [%rd1], %f61;
	// end inline asm
	// begin inline asm
	st.global.cg.f32 [%rd1], %f64;
	// end inline asm
	ld.volatile.global.f32 	%f72, [%rd2];
	add.f32 	%f63, %f72, 0f3F800000;
	// begin inline asm
	st.global.cg.f32 [%rd1], %f63;
	// end inline asm
	// begin inline asm
	st.global.cg.f32 [%rd1], %f64;
	// end inline asm
$L__BB0_7:
	setp.eq.s32 	%p6, %r5, 0;
	@%p6 bra 	$L__BB0_13;
	and.b32  	%r6, %r11, 3;
	setp.lt.u32 	%p7, %r5, 4;
	@%p7 bra 	$L__BB0_10;
	ld.volatile.global.f32 	%f81, [%rd2];
	add.f32 	%f73, %f81, 0f3F800000;
	// begin inline asm
	st.global.cg.f32 [%rd1], %f73;
	// end inline asm
	mov.f32 	%f80, 0f00000000;
	// begin inline asm
	st.global.cg.f32 [%rd1], %f80;
	// end inline asm
	ld.volatile.global.f32 	%f82, [%rd2];
	add.f32 	%f75, %f82, 0f3F800000;
	// begin inline asm
	st.global.cg.f32 [%rd1], %f75;
	// end inline asm
	// begin inline asm
	st.global.cg.f32 [%rd1], %f80;
	// end inline asm
	ld.volatile.global.f32 	%f83, [%rd2];
	add.f32 	%f77, %f83, 0f3F800000;
	// begin inline asm
	st.global.cg.f32 [%rd1], %f77;
	// end inline asm
	// begin inline asm
	st.global.cg.f32 [%rd1], %f80;
	// end inline asm
	ld.volatile.global.f32 	%f84, [%rd2];
	add.f32 	%f79, %f84, 0f3F800000;
	// begin inline asm
	st.global.cg.f32 [%rd1], %f79;
	// end inline asm
	// begin inline asm
	st.global.cg.f32 [%rd1], %f80;
	// end inline asm
$L__BB0_10:
	setp.eq.s32 	%p8, %r6, 0;
	@%p8 bra 	$L__BB0_13;
	neg.s32 	%r14, %r6;
$L__BB0_12:
	.pragma "nounroll";
	ld.volatile.global.f32 	%f87, [%rd2];
	add.f32 	%f85, %f87, 0f3F800000;
	// begin inline asm
	st.global.cg.f32 [%rd1], %f85;
	// end inline asm
	mov.f32 	%f86, 0f00000000;
	// begin inline asm
	st.global.cg.f32 [%rd1], %f86;
	// end inline asm
	add.s32 	%r14, %r14, 1;
	setp.ne.s32 	%p9, %r14, 0;
	@%p9 bra 	$L__BB0_12;
$L__BB0_13:
	ret;

}


// ===== COMPILED SASS (sm_100) =====

	.target	sm_100

	.elftype	@"ET_EXEC"


//--------------------- .note.nv.tkinfo           --------------------------
	.section	.note.nv.tkinfo,"",@"SHT_NOTE"
	.sectionflags	@"SHF_NOTE_NV_TKINFO"
	.tkinfo
        /*0018*/ 	.word	0x00000002
        /*0030*/ 	.string	""
        /*0030*/ 	.string	"ptxas"
        /*0030*/ 	.string	"Cuda compilation tools, release 13.0, V13.0.88"
        /*0030*/ 	.string	"Build cuda_13.0.r13.0/compiler.36424714_0"
        /*0030*/ 	.string	"-arch sm_100 -m 64 "



//--------------------- .note.nv.cuinfo           --------------------------
	.section	.note.nv.cuinfo,"",@"SHT_NOTE"
	.sectionflags	@"SHF_NOTE_NV_CUINFO"
        /*0018*/ 	.short	0x0002
        /*001a*/ 	.short	0x0064
        /*001c*/ 	.short	0x0082
	.zero		2


//--------------------- .nv.info                  --------------------------
	.section	.nv.info,"",@"SHT_CUDA_INFO"
	.align	4


	//----- nvinfo : EIATTR_REGCOUNT
	.align		4
        /*0000*/ 	.byte	0x04, 0x2f
        /*0002*/ 	.short	(.L_1 - .L_0)
	.align		4
.L_0:
        /*0004*/ 	.word	index@(_Z15rowhammerKernelPVfiii)
        /*0008*/ 	.word	0x0000000c


	//----- nvinfo : EIATTR_FRAME_SIZE
	.align		4
.L_1:
        /*000c*/ 	.byte	0x04, 0x11
        /*000e*/ 	.short	(.L_3 - .L_2)
	.align		4
.L_2:
        /*0010*/ 	.word	index@(_Z15rowhammerKernelPVfiii)
        /*0014*/ 	.word	0x00000000


	//----- nvinfo : EIATTR_MIN_STACK_SIZE
	.align		4
.L_3:
        /*0018*/ 	.byte	0x04, 0x12
        /*001a*/ 	.short	(.L_5 - .L_4)
	.align		4
.L_4:
        /*001c*/ 	.word	index@(_Z15rowhammerKernelPVfiii)
        /*0020*/ 	.word	0x00000000
.L_5:


//--------------------- .nv.compat                --------------------------
	.section	.nv.compat,"",@"SHT_CUDA_COMPAT_INFO"
	.align	4
        /*0000*/ 	.byte	0x02, 0x09, 0x00, 0x00, 0x02, 0x02, 0x01, 0x00, 0x02, 0x05, 0x05, 0x00, 0x03, 0x07, 0x01, 0x01
        /*0010*/ 	.byte	0x02, 0x03, 0x00, 0x00, 0x02, 0x06, 0x01, 0x00, 0x04, 0x0b, 0x08, 0x00, 0x09, 0x00, 0x00, 0x00
        /*0020*/ 	.byte	0x00, 0x00, 0x00, 0x00


//--------------------- .nv.info._Z15rowhammerKernelPVfiii --------------------------
	.section	.nv.info._Z15rowhammerKernelPVfiii,"",@"SHT_CUDA_INFO"
	.sectionflags	@""
	.align	4


	//----- nvinfo : EIATTR_CUDA_API_VERSION
	.align		4
        /*0000*/ 	.byte	0x04, 0x37
        /*0002*/ 	.short	(.L_7 - .L_6)
.L_6:
        /*0004*/ 	.word	0x00000082


	//----- nvinfo : EIATTR_KPARAM_INFO
	.align		4
.L_7:
        /*0008*/ 	.byte	0x04, 0x17
        /*000a*/ 	.short	(.L_9 - .L_8)
.L_8:
        /*000c*/ 	.word	0x00000000
        /*0010*/ 	.short	0x0003
        /*0012*/ 	.short	0x0010
        /*0014*/ 	.byte	0x00, 0xf0, 0x11, 0x00


	//----- nvinfo : EIATTR_KPARAM_INFO
	.align		4
.L_9:
        /*0018*/ 	.byte	0x04, 0x17
        /*001a*/ 	.short	(.L_11 - .L_10)
.L_10:
        /*001c*/ 	.word	0x00000000
        /*0020*/ 	.short	0x0002
        /*0022*/ 	.short	0x000c
        /*0024*/ 	.byte	0x00, 0xf0, 0x11, 0x00


	//----- nvinfo : EIATTR_KPARAM_INFO
	.align		4
.L_11:
        /*0028*/ 	.byte	0x04, 0x17
        /*002a*/ 	.short	(.L_13 - .L_12)
.L_12:
        /*002c*/ 	.word	0x00000000
        /*0030*/ 	.short	0x0001
        /*0032*/ 	.short	0x0008
        /*0034*/ 	.byte	0x00, 0xf0, 0x11, 0x00


	//----- nvinfo : EIATTR_KPARAM_INFO
	.align		4
.L_13:
        /*0038*/ 	.byte	0x04, 0x17
        /*003a*/ 	.short	(.L_15 - .L_14)
.L_14:
        /*003c*/ 	.word	0x00000000
        /*0040*/ 	.short	0x0000
        /*0042*/ 	.short	0x0000
        /*0044*/ 	.byte	0x00, 0xf5, 0x21, 0x00


	//----- nvinfo : EIATTR_SPARSE_MMA_MASK
	.align		4
.L_15:
        /*0048*/ 	.byte	0x03, 0x50
        /*004a*/ 	.short	0x0000


	//----- nvinfo : EIATTR_MAXREG_COUNT
	.align		4
        /*004c*/ 	.byte	0x03, 0x1b
        /*004e*/ 	.short	0x00ff


	//----- nvinfo : EIATTR_MERCURY_ISA_VERSION
	.align		4
        /*0050*/ 	.byte	0x03, 0x5f
        /*0052*/ 	.short	0x0101


	//----- nvinfo : EIATTR_VRC_CTA_INIT_COUNT
	.align		4
        /*0054*/ 	.byte	0x02, 0x4a
	.zero		1
	.zero		1


	//----- nvinfo : EIATTR_EXIT_INSTR_OFFSETS
	.align		4
        /*0058*/ 	.byte	0x04, 0x1c
        /*005a*/ 	.short	(.L_17 - .L_16)


	//   ....[0]....
.L_16:
        /*005c*/ 	.word	0x00000030


	//   ....[1]....
        /*0060*/ 	.word	0x000004f0


	//   ....[2]....
        /*0064*/ 	.word	0x00000720


	//   ....[3]....
        /*0068*/ 	.word	0x00000850


	//   ....[4]....
        /*006c*/ 	.word	0x000008c0


	//----- nvinfo : EIATTR_CBANK_PARAM_SIZE
	.align		4
.L_17:
        /*0070*/ 	.byte	0x03, 0x19
        /*0072*/ 	.short	0x0014


	//----- nvinfo : EIATTR_PARAM_CBANK
	.align		4
        /*0074*/ 	.byte	0x04, 0x0a
        /*0076*/ 	.short	(.L_19 - .L_18)
	.align		4
.L_18:
        /*0078*/ 	.word	index@(.nv.constant0._Z15rowhammerKernelPVfiii)
        /*007c*/ 	.short	0x0380
        /*007e*/ 	.short	0x0014


	//----- nvinfo : EIATTR_SW_WAR
	.align		4
.L_19:
        /*0080*/ 	.byte	0x04, 0x36
        /*0082*/ 	.short	(.L_21 - .L_20)
.L_20:
        /*0084*/ 	.word	0x00000008
.L_21:


//--------------------- .nv.callgraph             --------------------------
	.section	.nv.callgraph,"",@"SHT_CUDA_CALLGRAPH"
	.align	4
	.sectionentsize	8
	.align		4
        /*0000*/ 	.word	0x00000000
	.align		4
        /*0004*/ 	.word	0xffffffff
	.align		4
        /*0008*/ 	.word	0x00000000
	.align		4
        /*000c*/ 	.word	0xfffffffe
	.align		4
        /*0010*/ 	.word	0x00000000
	.align		4
        /*0014*/ 	.word	0xfffffffd
	.align		4
        /*0018*/ 	.word	0x00000000
	.align		4
        /*001c*/ 	.word	0xfffffffc


//--------------------- .text._Z15rowhammerKernelPVfiii --------------------------
	.section	.text._Z15rowhammerKernelPVfiii,"ax",@progbits
	.align	128
        .global         _Z15rowhammerKernelPVfiii
        .type           _Z15rowhammerKernelPVfiii,@function
        .size           _Z15rowhammerKernelPVfiii,(.L_x_6 - _Z15rowhammerKernelPVfiii)
        .other          _Z15rowhammerKernelPVfiii,@"STO_CUDA_ENTRY STV_DEFAULT"
_Z15rowhammerKernelPVfiii:
.text._Z15rowhammerKernelPVfiii:
[----:B------:R-:W-:Y:S08]  /*0000*/  LDC R1, c[0x0][0x37c] ;  /* 0x0000df00ff017b82 */ /* 0x000ff00000000800 */
[----:B------:R-:W0:Y:S02]  /*0010*/  LDC R0, c[0x0][0x390] ;  /* 0x0000e400ff007b82 */ /* 0x000e240000000800 */
[----:B0-----:R-:W-:-:S13]  /*0020*/  ISETP.GE.AND P0, PT, R0, 0x1, PT ;  /* 0x000000010000780c */ /* 0x001fda0003f06270 */
[----:B------:R-:W-:Y:S05]  /*0030*/  @!P0 EXIT ;  /* 0x000000000000894d */ /* 0x000fea0003800000 */
[----:B------:R-:W0:Y:S01]  /*0040*/  LDC R5, c[0x0][0x38c] ;  /* 0x0000e300ff057b82 */ /* 0x000e220000000800 */
[C---:B------:R-:W-:Y:S01]  /*0050*/  ISETP.GE.U32.AND P1, PT, R0.reuse, 0x10, PT ;  /* 0x000000100000780c */ /* 0x040fe20003f26070 */
[----:B------:R-:W1:Y:S01]  /*0060*/  LDCU.64 UR4, c[0x0][0x358] ;  /* 0x00006b00ff0477ac */ /* 0x000e620008000a00 */
[----:B------:R-:W-:-:S04]  /*0070*/  LOP3.LUT R8, R0, 0xf, RZ, 0xc0, !PT ;  /* 0x0000000f00087812 */ /* 0x000fc800078ec0ff */
[----:B------:R-:W-:Y:S01]  /*0080*/  ISETP.NE.AND P0, PT, R8, RZ, PT ;  /* 0x000000ff0800720c */ /* 0x000fe20003f05270 */
[----:B------:R-:W0:Y:S02]  /*0090*/  LDC.64 R2, c[0x0][0x380] ;  /* 0x0000e000ff027b82 */ /* 0x000e240000000a00 */
[----:B0-----:R-:W-:-:S04]  /*00a0*/  IMAD.WIDE R2, R5, 0x4, R2 ;  /* 0x0000000405027825 */ /* 0x001fc800078e0202 */
[----:B-1----:R-:W-:Y:S06]  /*00b0*/  @!P1 BRA `(.L_x_0) ;  /* 0x00000004000c9947 */ /* 0x002fec0003800000 */
[----:B------:R-:W-:-:S04]  /*00c0*/  LOP3.LUT R4, R0, 0x7ffffff0, RZ, 0xc0, !PT ;  /* 0x7ffffff000047812 */ /* 0x000fc800078ec0ff */
[----:B------:R-:W-:-:S07]  /*00d0*/  IADD3 R4, PT, PT, -R4, RZ, RZ ;  /* 0x000000ff04047210 */ /* 0x000fce0007ffe1ff */
.L_x_1:
[----:B---3--:R-:W2:Y:S02]  /*00e0*/  LDG.E.STRONG.SYS R5, desc[UR4][R2.64] ;  /* 0x0000000402057981 */ /* 0x008ea4000c1f5900 */
[----:B--2---:R-:W-:-:S05]  /*00f0*/  FADD R5, R5, 1 ;  /* 0x3f80000005057421 */ /* 0x004fca0000000000 */
[----:B------:R0:W-:Y:S04]  /*0100*/  STG.E.STRONG.GPU desc[UR4][R2.64], R5 ;  /* 0x0000000502007986 */ /* 0x0001e8000c10f904 */
[----:B------:R-:W-:Y:S04]  /*0110*/  STG.E.STRONG.GPU desc[UR4][R2.64], RZ ;  /* 0x000000ff02007986 */ /* 0x000fe8000c10f904 */
[----:B-----5:R-:W2:Y:S02]  /*0120*/  LDG.E.STRONG.SYS R6, desc[UR4][R2.64] ;  /* 0x0000000402067981 */ /* 0x020ea4000c1f5900 */
[----:B--2---:R-:W-:-:S05]  /*0130*/  FADD R7, R6, 1 ;  /* 0x3f80000006077421 */ /* 0x004fca0000000000 */
[----:B------:R1:W-:Y:S04]  /*0140*/  STG.E.STRONG.GPU desc[UR4][R2.64], R7 ;  /* 0x0000000702007986 */ /* 0x0003e8000c10f904 */
[----:B------:R-:W-:Y:S04]  /*0150*/  STG.E.STRONG.GPU desc[UR4][R2.64], RZ ;  /* 0x000000ff02007986 */ /* 0x000fe8000c10f904 */
[----:B------:R-:W2:Y:S02]  /*0160*/  LDG.E.STRONG.SYS R6, desc[UR4][R2.64] ;  /* 0x0000000402067981 */ /* 0x000ea4000c1f5900 */
[----:B--2---:R-:W-:-:S05]  /*0170*/  FADD R9, R6, 1 ;  /* 0x3f80000006097421 */ /* 0x004fca0000000000 */
[----:B------:R2:W-:Y:S04]  /*0180*/  STG.E.STRONG.GPU desc[UR4][R2.64], R9 ;  /* 0x0000000902007986 */ /* 0x0005e8000c10f904 */
[----:B------:R-:W-:Y:S04]  /*0190*/  STG.E.STRONG.GPU desc[UR4][R2.64], RZ ;  /* 0x000000ff02007986 */ /* 0x000fe8000c10f904 */
[----:B------:R-:W0:Y:S02]  /*01a0*/  LDG.E.STRONG.SYS R6, desc[UR4][R2.64] ;  /* 0x0000000402067981 */ /* 0x000e24000c1f5900 */
[----:B0-----:R-:W-:-:S05]  /*01b0*/  FADD R5, R6, 1 ;  /* 0x3f80000006057421 */ /* 0x001fca0000000000 */
[----:B------:R0:W-:Y:S04]  /*01c0*/  STG.E.STRONG.GPU desc[UR4][R2.64], R5 ;  /* 0x0000000502007986 */ /* 0x0001e8000c10f904 */
[----:B------:R-:W-:Y:S04]  /*01d0*/  STG.E.STRONG.GPU desc[UR4][R2.64], RZ ;  /* 0x000000ff02007986 */ /* 0x000fe8000c10f904 */
[----:B------:R-:W1:Y:S02]  /*01e0*/  LDG.E.STRONG.SYS R6, desc[UR4][R2.64] ;  /* 0x0000000402067981 */ /* 0x000e64000c1f5900 */
[----:B-1----:R-:W-:-:S05]  /*01f0*/  FADD R7, R6, 1 ;  /* 0x3f80000006077421 */ /* 0x002fca0000000000 */
        /* <DEDUP_REMOVED lines=29> */
[----:B------:R3:W-:Y:S04]  /*03d0*/  STG.E.STRONG.GPU desc[UR4][R2.64], RZ ;  /* 0x000000ff02007986 */ /* 0x0007e8000c10f904 */
[----:B------:R-:W0:Y:S02]  /*03e0*/  LDG.E.STRONG.SYS R6, desc[UR4][R2.64] ;  /* 0x0000000402067981 */ /* 0x000e24000c1f5900 */
[----:B0-----:R-:W-:-:S05]  /*03f0*/  FADD R5, R6, 1 ;  /* 0x3f80000006057421 */ /* 0x001fca0000000000 */
[----:B------:R3:W-:Y:S04]  /*0400*/  STG.E.STRONG.GPU desc[UR4][R2.64], R5 ;  /* 0x0000000502007986 */ /* 0x0007e8000c10f904 */
[----:B------:R3:W-:Y:S04]  /*0410*/  STG.E.STRONG.GPU desc[UR4][R2.64], RZ ;  /* 0x000000ff02007986 */ /* 0x0007e8000c10f904 */
[----:B------:R-:W1:Y:S01]  /*0420*/  LDG.E.STRONG.SYS R6, desc[UR4][R2.64] ;  /* 0x0000000402067981 */ /* 0x000e62000c1f5900 */
[----:B------:R-:W-:Y:S01]  /*0430*/  IADD3 R4, PT, PT, R4, 0x10, RZ ;  /* 0x0000001004047810 */ /* 0x000fe20007ffe0ff */
[----:B-1----:R-:W-:-:S05]  /*0440*/  FADD R7, R6, 1 ;  /* 0x3f80000006077421 */ /* 0x002fca0000000000 */
[----:B------:R3:W-:Y:S04]  /*0450*/  STG.E.STRONG.GPU desc[UR4][R2.64], R7 ;  /* 0x0000000702007986 */ /* 0x0007e8000c10f904 */
[----:B------:R3:W-:Y:S04]  /*0460*/  STG.E.STRONG.GPU desc[UR4][R2.64], RZ ;  /* 0x000000ff02007986 */ /* 0x0007e8000c10f904 */
[----:B------:R-:W2:Y:S01]  /*0470*/  LDG.E.STRONG.SYS R6, desc[UR4][R2.64] ;  /* 0x0000000402067981 */ /* 0x000ea2000c1f5900 */
[----:B------:R-:W-:Y:S01]  /*0480*/  ISETP.NE.AND P1, PT, R4, RZ, PT ;  /* 0x000000ff0400720c */ /* 0x000fe20003f25270 */
[----:B--2---:R-:W-:-:S05]  /*0490*/  FADD R9, R6, 1 ;  /* 0x3f80000006097421 */ /* 0x004fca0000000000 */
[----:B------:R3:W-:Y:S04]  /*04a0*/  STG.E.STRONG.GPU desc[UR4][R2.64], R9 ;  /* 0x0000000902007986 */ /* 0x0007e8000c10f904 */
[----:B------:R3:W-:Y:S04]  /*04b0*/  STG.E.STRONG.GPU desc[UR4][R2.64], RZ ;  /* 0x000000ff02007986 */ /* 0x0007e8000c10f904 */
[----:B------:R3:W5:Y:S04]  /*04c0*/  LDG.E.STRONG.SYS R6, desc[UR4][R2.64] ;  /* 0x0000000402067981 */ /* 0x000768000c1f5900 */
[----:B------:R3:W-:Y:S01]  /*04d0*/  STG.E.STRONG.GPU desc[UR4][R2.64], RZ ;  /* 0x000000ff02007986 */ /* 0x0007e2000c10f904 */
[----:B------:R-:W-:Y:S05]  /*04e0*/  @P1 BRA `(.L_x_1) ;  /* 0xfffffff800fc1947 */ /* 0x000fea000383ffff */
.L_x_0:
[----:B------:R-:W-:Y:S05]  /*04f0*/  @!P0 EXIT ;  /* 0x000000000000894d */ /* 0x000fea0003800000 */
[----:B------:R-:W-:Y:S02]  /*0500*/  ISETP.GE.U32.AND P0, PT, R8, 0x8, PT ;  /* 0x000000080800780c */ /* 0x000fe40003f06070 */
[----:B-----5:R-:W-:-:S04]  /*0510*/  LOP3.LUT R6, R0, 0x7, RZ, 0xc0, !PT ;  /* 0x0000000700067812 */ /* 0x020fc800078ec0ff */
[----:B------:R-:W-:-:S07]  /*0520*/  ISETP.NE.AND P1, PT, R6, RZ, PT ;  /* 0x000000ff0600720c */ /* 0x000fce0003f25270 */
[----:B------:R-:W-:Y:S06]  /*0530*/  @!P0 BRA `(.L_x_2) ;  /* 0x0000000000788947 */ /* 0x000fec0003800000 */
[----:B------:R-:W3:Y:S02]  /*0540*/  LDG.E.STRONG.SYS R4, desc[UR4][R2.64] ;  /* 0x0000000402047981 */ /* 0x000ee4000c1f5900 */
[----:B---3--:R-:W-:-:S05]  /*0550*/  FADD R5, R4, 1 ;  /* 0x3f80000004057421 */ /* 0x008fca0000000000 */
[----:B------:R0:W-:Y:S04]  /*0560*/  STG.E.STRONG.GPU desc[UR4][R2.64], R5 ;  /* 0x0000000502007986 */ /* 0x0001e8000c10f904 */
[----:B------:R-:W-:Y:S04]  /*0570*/  STG.E.STRONG.GPU desc[UR4][R2.64], RZ ;  /* 0x000000ff02007986 */ /* 0x000fe8000c10f904 */
[----:B------:R-:W2:Y:S02]  /*0580*/  LDG.E.STRONG.SYS R4, desc[UR4][R2.64] ;  /* 0x0000000402047981 */ /* 0x000ea4000c1f5900 */
        /* <DEDUP_REMOVED lines=10> */
[----:B------:R4:W-:Y:S04]  /*0630*/  STG.E.STRONG.GPU desc[UR4][R2.64], RZ ;  /* 0x000000ff02007986 */ /* 0x0009e8000c10f904 */
[----:B------:R-:W1:Y:S02]  /*0640*/  LDG.E.STRONG.SYS R4, desc[UR4][R2.64] ;  /* 0x0000000402047981 */ /* 0x000e64000c1f5900 */
[----:B-1----:R-:W-:-:S05]  /*0650*/  FADD R7, R4, 1 ;  /* 0x3f80000004077421 */ /* 0x002fca0000000000 */
[----:B------:R4:W-:Y:S04]  /*0660*/  STG.E.STRONG.GPU desc[UR4][R2.64], R7 ;  /* 0x0000000702007986 */ /* 0x0009e8000c10f904 */
[----:B------:R4:W-:Y:S04]  /*0670*/  STG.E.STRONG.GPU desc[UR4][R2.64], RZ ;  /* 0x000000ff02007986 */ /* 0x0009e8000c10f904 */
        /* <DEDUP_REMOVED lines=8> */
[----:B------:R4:W5:Y:S04]  /*0700*/  LDG.E.STRONG.SYS R4, desc[UR4][R2.64] ;  /* 0x0000000402047981 */ /* 0x000968000c1f5900 */
[----:B------:R4:W-:Y:S02]  /*0710*/  STG.E.STRONG.GPU desc[UR4][R2.64], RZ ;  /* 0x000000ff02007986 */ /* 0x0009e4000c10f904 */
.L_x_2:
[----:B------:R-:W-:Y:S05]  /*0720*/  @!P1 EXIT ;  /* 0x000000000000994d */ /* 0x000fea0003800000 */
[----:B------:R-:W-:Y:S02]  /*0730*/  ISETP.GE.U32.AND P0, PT, R6, 0x4, PT ;  /* 0x000000040600780c */ /* 0x000fe40003f06070 */
[----:B------:R-:W-:-:S04]  /*0740*/  LOP3.LUT R0, R0, 0x3, RZ, 0xc0, !PT ;  /* 0x0000000300007812 */ /* 0x000fc800078ec0ff */
[----:B------:R-:W-:-:S07]  /*0750*/  ISETP.NE.AND P1, PT, R0, RZ, PT ;  /* 0x000000ff0000720c */ /* 0x000fce0003f25270 */
[----:B------:R-:W-:Y:S06]  /*0760*/  @!P0 BRA `(.L_x_3) ;  /* 0x0000000000388947 */ /* 0x000fec0003800000 */
[----:B-----5:R-:W3:Y:S02]  /*0770*/  LDG.E.STRONG.SYS R4, desc[UR4][R2.64] ;  /* 0x0000000402047981 */ /* 0x020ee4000c1f5900 */
[----:B---34-:R-:W-:-:S05]  /*0780*/  FADD R5, R4, 1 ;  /* 0x3f80000004057421 */ /* 0x018fca0000000000 */
[----:B------:R0:W-:Y:S04]  /*0790*/  STG.E.STRONG.GPU desc[UR4][R2.64], R5 ;  /* 0x0000000502007986 */ /* 0x0001e8000c10f904 */
[----:B------:R0:W-:Y:S04]  /*07a0*/  STG.E.STRONG.GPU desc[UR4][R2.64], RZ ;  /* 0x000000ff02007986 */ /* 0x0001e8000c10f904 */
[----:B------:R-:W2:Y:S02]  /*07b0*/  LDG.E.STRONG.SYS R4, desc[UR4][R2.64] ;  /* 0x0000000402047981 */ /* 0x000ea4000c1f5900 */
[----:B--2---:R-:W-:-:S05]  /*07c0*/  FADD R7, R4, 1 ;  /* 0x3f80000004077421 */ /* 0x004fca0000000000 */
[----:B------:R0:W-:Y:S04]  /*07d0*/  STG.E.STRONG.GPU desc[UR4][R2.64], R7 ;  /* 0x0000000702007986 */ /* 0x0001e8000c10f904 */
[----:B------:R0:W-:Y:S04]  /*07e0*/  STG.E.STRONG.GPU desc[UR4][R2.64], RZ ;  /* 0x000000ff02007986 */ /* 0x0001e8000c10f904 */
[----:B------:R-:W2:Y:S02]  /*07f0*/  LDG.E.STRONG.SYS R4, desc[UR4][R2.64] ;  /* 0x0000000402047981 */ /* 0x000ea4000c1f5900 */
[----:B--2---:R-:W-:-:S05]  /*0800*/  FADD R9, R4, 1 ;  /* 0x3f80000004097421 */ /* 0x004fca0000000000 */
[----:B------:R0:W-:Y:S04]  /*0810*/  STG.E.STRONG.GPU desc[UR4][R2.64], R9 ;  /* 0x0000000902007986 */ /* 0x0001e8000c10f904 */
[----:B------:R0:W-:Y:S04]  /*0820*/  STG.E.STRONG.GPU desc[UR4][R2.64], RZ ;  /* 0x000000ff02007986 */ /* 0x0001e8000c10f904 */
[----:B------:R0:W5:Y:S04]  /*0830*/  LDG.E.STRONG.SYS R4, desc[UR4][R2.64] ;  /* 0x0000000402047981 */ /* 0x000168000c1f5900 */
[----:B------:R0:W-:Y:S02]  /*0840*/  STG.E.STRONG.GPU desc[UR4][R2.64], RZ ;  /* 0x000000ff02007986 */ /* 0x0001e4000c10f904 */
.L_x_3:
[----:B------:R-:W-:Y:S05]  /*0850*/  @!P1 EXIT ;  /* 0x000000000000994d */ /* 0x000fea0003800000 */
[----:B------:R-:W-:-:S07]  /*0860*/  IADD3 R0, PT, PT, -R0, RZ, RZ ;  /* 0x000000ff00007210 */ /* 0x000fce0007ffe1ff */
.L_x_4:
[----:B------:R-:W-:Y:S01]  /*0870*/  IADD3 R0, PT, PT, R0, 0x1, RZ ;  /* 0x0000000100007810 */ /* 0x000fe20007ffe0ff */
[----:B-----5:R1:W5:Y:S03]  /*0880*/  LDG.E.STRONG.SYS R4, desc[UR4][R2.64] ;  /* 0x0000000402047981 */ /* 0x020366000c1f5900 */
[----:B------:R-:W-:Y:S01]  /*0890*/  ISETP.NE.AND P0, PT, R0, RZ, PT ;  /* 0x000000ff0000720c */ /* 0x000fe20003f05270 */
[----:B------:R1:W-:-:S12]  /*08a0*/  STG.E.STRONG.GPU desc[UR4][R2.64], RZ ;  /* 0x000000ff02007986 */ /* 0x0003d8000c10f904 */
[----:B-1----:R-:W-:Y:S05]  /*08b0*/  @P0 BRA `(.L_x_4) ;  /* 0xfffffffc00ec0947 */ /* 0x002fea000383ffff */
[----:B------:R-:W-:Y:S05]  /*08c0*/  EXIT ;  /* 0x000000000000794d */ /* 0x000fea0003800000 */
.L_x_5:
[----:B------:R-:W-:-:S00]  /*08d0*/  BRA `(.L_x_5) ;  /* 0xfffffffc00fc7947 */ /* 0x000fc0000383ffff */
[----:B------:R-:W-:-:S00]  /*08e0*/  NOP ;  /* 0x0000000000007918 */ /* 0x000fc00000000000 */
        /* <DEDUP_REMOVED lines=9> */
.L_x_6:


//--------------------- .nv.shared.reserved.0     --------------------------
	.section	.nv.shared.reserved.0,"aw",@nobits
	.weak		__nv_reservedSMEM_offset_0_alias
	.size		__nv_reservedSMEM_offset_0_alias, 0, 64
	.other		__nv_reservedSMEM_offset_0_alias,@"STO_CUDA_RESERVED_SHARED STV_DEFAULT"
__nv_reservedSMEM_offset_0_alias:
	.zero		0
	.zero		64


//--------------------- .nv.constant0._Z15rowhammerKernelPVfiii --------------------------
	.section	.nv.constant0._Z15rowhammerKernelPVfiii,"a",@progbits
	.sectionflags	@""
	.align	4
.nv.constant0._Z15rowhammerKernelPVfiii:
	.zero		916


//--------------------- SYMBOLS --------------------------

	.type		.nv.reservedSmem.offset0,@object
	.size		.nv.reservedSmem.offset0,0x4
